//
// Generated by NVIDIA NVVM Compiler
//
// Compiler Build ID: CL-36424714
// Cuda compilation tools, release 13.0, V13.0.88
// Based on NVVM 20.0.0
//

.version 9.0
.target sm_100
.address_size 64

	// .globl	_Z9ScaleDownPff

.visible .entry _Z9ScaleDownPff(
	.param .u64 .ptr .align 1 _Z9ScaleDownPff_param_0,
	.param .f32 _Z9ScaleDownPff_param_1
)
{


	ret;

}
	// .globl	_Z1gIfEvPKT_
.visible .entry _Z1gIfEvPKT_(
	.param .u64 .ptr .align 1 _Z1gIfEvPKT__param_0
)
{


	ret;

}


// ===== COMPILED SASS (sm_100) =====

	.target	sm_100

	.elftype	@"ET_EXEC"


//--------------------- .note.nv.tkinfo           --------------------------
	.section	.note.nv.tkinfo,"",@"SHT_NOTE"
	.sectionflags	@"SHF_NOTE_NV_TKINFO"
	.tkinfo
        /*0018*/ 	.word	0x00000002
        /*0030*/ 	.string	""
        /*0030*/ 	.string	"ptxas"
        /*0030*/ 	.string	"Cuda compilation tools, release 13.0, V13.0.88"
        /*0030*/ 	.string	"Build cuda_13.0.r13.0/compiler.36424714_0"
        /*0030*/ 	.string	"-arch sm_100 -m 64 "



//--------------------- .note.nv.cuinfo           --------------------------
	.section	.note.nv.cuinfo,"",@"SHT_NOTE"
	.sectionflags	@"SHF_NOTE_NV_CUINFO"
        /*0018*/ 	.short	0x0002
        /*001a*/ 	.short	0x0064
        /*001c*/ 	.short	0x0082
	.zero		2


//--------------------- .nv.info                  --------------------------
	.section	.nv.info,"",@"SHT_CUDA_INFO"
	.align	4


	//----- nvinfo : EIATTR_REGCOUNT
	.align		4
        /*0000*/ 	.byte	0x04, 0x2f
        /*0002*/ 	.short	(.L_1 - .L_0)
	.align		4
.L_0:
        /*0004*/ 	.word	index@(_Z9ScaleDownPff)
        /*0008*/ 	.word	0x00000004


	//----- nvinfo : EIATTR_FRAME_SIZE
	.align		4
.L_1:
        /*000c*/ 	.byte	0x04, 0x11
        /*000e*/ 	.short	(.L_3 - .L_2)
	.align		4
.L_2:
        /*0010*/ 	.word	index@(_Z9ScaleDownPff)
        /*0014*/ 	.word	0x00000000


	//----- nvinfo : EIATTR_REGCOUNT
	.align		4
.L_3:
        /*0018*/ 	.byte	0x04, 0x2f
        /*001a*/ 	.short	(.L_5 - .L_4)
	.align		4
.L_4:
        /*001c*/ 	.word	index@(_Z1gIfEvPKT_)
        /*0020*/ 	.word	0x00000004


	//----- nvinfo : EIATTR_FRAME_SIZE
	.align		4
.L_5:
        /*0024*/ 	.byte	0x04, 0x11
        /*0026*/ 	.short	(.L_7 - .L_6)
	.align		4
.L_6:
        /*0028*/ 	.word	index@(_Z1gIfEvPKT_)
        /*002c*/ 	.word	0x00000000


	//----- nvinfo : EIATTR_MIN_STACK_SIZE
	.align		4
.L_7:
        /*0030*/ 	.byte	0x04, 0x12
        /*0032*/ 	.short	(.L_9 - .L_8)
	.align		4
.L_8:
        /*0034*/ 	.word	index@(_Z1gIfEvPKT_)
        /*0038*/ 	.word	0x00000000


	//----- nvinfo : EIATTR_MIN_STACK_SIZE
	.align		4
.L_9:
        /*003c*/ 	.byte	0x04, 0x12
        /*003e*/ 	.short	(.L_11 - .L_10)
	.align		4
.L_10:
        /*0040*/ 	.word	index@(_Z9ScaleDownPff)
        /*0044*/ 	.word	0x00000000
.L_11:


//--------------------- .nv.compat                --------------------------
	.section	.nv.compat,"",@"SHT_CUDA_COMPAT_INFO"
	.align	4
        /*0000*/ 	.byte	0x02, 0x09, 0x00, 0x00, 0x02, 0x02, 0x01, 0x00, 0x02, 0x05, 0x05, 0x00, 0x03, 0x07, 0x01, 0x01
        /*0010*/ 	.byte	0x02, 0x03, 0x00, 0x00, 0x02, 0x06, 0x01, 0x00, 0x04, 0x0b, 0x08, 0x00, 0x09, 0x00, 0x00, 0x00
        /*0020*/ 	.byte	0x00, 0x00, 0x00, 0x00


//--------------------- .nv.info._Z1gIfEvPKT_     --------------------------
	.section	.nv.info._Z1gIfEvPKT_,"",@"SHT_CUDA_INFO"
	.sectionflags	@""
	.align	4


	//----- nvinfo : EIATTR_CUDA_API_VERSION
	.align		4
        /*0000*/ 	.byte	0x04, 0x37
        /*0002*/ 	.short	(.L_13 - .L_12)
.L_12:
        /*0004*/ 	.word	0x00000082


	//----- nvinfo : EIATTR_KPARAM_INFO
	.align		4
.L_13:
        /*0008*/ 	.byte	0x04, 0x17
        /*000a*/ 	.short	(.L_15 - .L_14)
.L_14:
        /*000c*/ 	.word	0x00000000
        /*0010*/ 	.short	0x0000
        /*0012*/ 	.short	0x0000
        /*0014*/ 	.byte	0x00, 0xf5, 0x21, 0x00


	//----- nvinfo : EIATTR_SPARSE_MMA_MASK
	.align		4
.L_15:
        /*0018*/ 	.byte	0x03, 0x50
        /*001a*/ 	.short	0x0000


	//----- nvinfo : EIATTR_MAXREG_COUNT
	.align		4
        /*001c*/ 	.byte	0x03, 0x1b
        /*001e*/ 	.short	0x00ff


	//----- nvinfo : EIATTR_MERCURY_ISA_VERSION
	.align		4
        /*0020*/ 	.byte	0x03, 0x5f
        /*0022*/ 	.short	0x0101


	//----- nvinfo : EIATTR_VRC_CTA_INIT_COUNT
	.align		4
        /*0024*/ 	.byte	0x02, 0x4a
	.zero		1
	.zero		1


	//----- nvinfo : EIATTR_EXIT_INSTR_OFFSETS
	.align		4
        /*0028*/ 	.byte	0x04, 0x1c
        /*002a*/ 	.short	(.L_17 - .L_16)


	//   ....[0]....
.L_16:
        /*002c*/ 	.word	0x00000010


	//----- nvinfo : EIATTR_CBANK_PARAM_SIZE
	.align		4
.L_17:
        /*0030*/ 	.byte	0x03, 0x19
        /*0032*/ 	.short	0x0008


	//----- nvinfo : EIATTR_PARAM_CBANK
	.align		4
        /*0034*/ 	.byte	0x04, 0x0a
        /*0036*/ 	.short	(.L_19 - .L_18)
	.align		4
.L_18:
        /*0038*/ 	.word	index@(.nv.constant0._Z1gIfEvPKT_)
        /*003c*/ 	.short	0x0380
        /*003e*/ 	.short	0x0008


	//----- nvinfo : EIATTR_SW_WAR
	.align		4
.L_19:
        /*0040*/ 	.byte	0x04, 0x36
        /*0042*/ 	.short	(.L_21 - .L_20)
.L_20:
        /*0044*/ 	.word	0x00000008
.L_21:


//--------------------- .nv.info._Z9ScaleDownPff  --------------------------
	.section	.nv.info._Z9ScaleDownPff,"",@"SHT_CUDA_INFO"
	.sectionflags	@""
	.align	4


	//----- nvinfo : EIATTR_CUDA_API_VERSION
	.align		4
        /*0000*/ 	.byte	0x04, 0x37
        /*0002*/ 	.short	(.L_23 - .L_22)
.L_22:
        /*0004*/ 	.word	0x00000082


	//----- nvinfo : EIATTR_KPARAM_INFO
	.align		4
.L_23:
        /*0008*/ 	.byte	0x04, 0x17
        /*000a*/ 	.short	(.L_25 - .L_24)
.L_24:
        /*000c*/ 	.word	0x00000000
        /*0010*/ 	.short	0x0001
        /*0012*/ 	.short	0x0008
        /*0014*/ 	.byte	0x00, 0xf0, 0x11, 0x00


	//----- nvinfo : EIATTR_KPARAM_INFO
	.align		4
.L_25:
        /*0018*/ 	.byte	0x04, 0x17
        /*001a*/ 	.short	(.L_27 - .L_26)
.L_26:
        /*001c*/ 	.word	0x00000000
        /*0020*/ 	.short	0x0000
        /*0022*/ 	.short	0x0000
        /*0024*/ 	.byte	0x00, 0xf5, 0x21, 0x00


	//----- nvinfo : EIATTR_SPARSE_MMA_MASK
	.align		4
.L_27:
        /*0028*/ 	.byte	0x03, 0x50
        /*002a*/ 	.short	0x0000


	//----- nvinfo : EIATTR_MAXREG_COUNT
	.align		4
        /*002c*/ 	.byte	0x03, 0x1b
        /*002e*/ 	.short	0x00ff


	//----- nvinfo : EIATTR_MERCURY_ISA_VERSION
	.align		4
        /*0030*/ 	.byte	0x03, 0x5f
        /*0032*/ 	.short	0x0101


	//----- nvinfo : EIATTR_VRC_CTA_INIT_COUNT
	.align		4
        /*0034*/ 	.byte	0x02, 0x4a
	.zero		1
	.zero		1


	//----- nvinfo : EIATTR_EXIT_INSTR_OFFSETS
	.align		4
        /*0038*/ 	.byte	0x04, 0x1c
        /*003a*/ 	.short	(.L_29 - .L_28)


	//   ....[0]....
.L_28:
        /*003c*/ 	.word	0x00000010


	//----- nvinfo : EIATTR_CBANK_PARAM_SIZE
	.align		4
.L_29:
        /*0040*/ 	.byte	0x03, 0x19
        /*0042*/ 	.short	0x000c


	//----- nvinfo : EIATTR_PARAM_CBANK
	.align		4
        /*0044*/ 	.byte	0x04, 0x0a
        /*0046*/ 	.short	(.L_31 - .L_30)
	.align		4
.L_30:
        /*0048*/ 	.word	index@(.nv.constant0._Z9ScaleDownPff)
        /*004c*/ 	.short	0x0380
        /*004e*/ 	.short	0x000c


	//----- nvinfo : EIATTR_SW_WAR
	.align		4
.L_31:
        /*0050*/ 	.byte	0x04, 0x36
        /*0052*/ 	.short	(.L_33 - .L_32)
.L_32:
        /*0054*/ 	.word	0x00000008
.L_33:


//--------------------- .nv.callgraph             --------------------------
	.section	.nv.callgraph,"",@"SHT_CUDA_CALLGRAPH"
	.align	4
	.sectionentsize	8
	.align		4
        /*0000*/ 	.word	0x00000000
	.align		4
        /*0004*/ 	.word	0xffffffff
	.align		4
        /*0008*/ 	.word	0x00000000
	.align		4
        /*000c*/ 	.word	0xfffffffe
	.align		4
        /*0010*/ 	.word	0x00000000
	.align		4
        /*0014*/ 	.word	0xfffffffd
	.align		4
        /*0018*/ 	.word	0x00000000
	.align		4
        /*001c*/ 	.word	0xfffffffc


//--------------------- .text._Z1gIfEvPKT_        --------------------------
	.section	.text._Z1gIfEvPKT_,"ax",@progbits
	.align	128
        .global         _Z1gIfEvPKT_
        .type           _Z1gIfEvPKT_,@function
        .size           _Z1gIfEvPKT_,(.L_x_2 - _Z1gIfEvPKT_)
        .other          _Z1gIfEvPKT_,@"STO_CUDA_ENTRY STV_DEFAULT"
_Z1gIfEvPKT_:
.text._Z1gIfEvPKT_:
[----:B------:R-:W-:Y:S01]  /*0000*/  LDC R1, c[0x0][0x37c] ;  /* 0x0000df00ff017b82 */ /* 0x000fe20000000800 */
[----:B------:R-:W-:Y:S05]  /*0010*/  EXIT ;  /* 0x000000000000794d */ /* 0x000fea0003800000 */
.L_x_0:
[----:B------:R-:W-:-:S00]  /*0020*/  BRA `(.L_x_0) ;  /* 0xfffffffc00fc7947 */ /* 0x000fc0000383ffff */
[----:B------:R-:W-:-:S00]  /*0030*/  NOP ;  /* 0x0000000000007918 */ /* 0x000fc00000000000 */
        /* <DEDUP_REMOVED lines=12> */
.L_x_2:


//--------------------- .text._Z9ScaleDownPff     --------------------------
	.section	.text._Z9ScaleDownPff,"ax",@progbits
	.align	128
        .global         _Z9ScaleDownPff
        .type           _Z9ScaleDownPff,@function
        .size           _Z9ScaleDownPff,(.L_x_3 - _Z9ScaleDownPff)
        .other          _Z9ScaleDownPff,@"STO_CUDA_ENTRY STV_DEFAULT"
_Z9ScaleDownPff:
.text._Z9ScaleDownPff:
[----:B------:R-:W-:Y:S01]  /*0000*/  LDC R1, c[0x0][0x37c] ;  /* 0x0000df00ff017b82 */ /* 0x000fe20000000800 */
[----:B------:R-:W-:Y:S05]  /*0010*/  EXIT ;  /* 0x000000000000794d */ /* 0x000fea0003800000 */
.L_x_1:
        /* <DEDUP_REMOVED lines=14> */
.L_x_3:


//--------------------- .nv.shared.reserved.0     --------------------------
	.section	.nv.shared.reserved.0,"aw",@nobits
	.weak		__nv_reservedSMEM_offset_0_alias
	.size		__nv_reservedSMEM_offset_0_alias, 0, 64
	.other		__nv_reservedSMEM_offset_0_alias,@"STO_CUDA_RESERVED_SHARED STV_DEFAULT"
__nv_reservedSMEM_offset_0_alias:
	.zero		0
	.zero		64


//--------------------- .nv.constant0._Z1gIfEvPKT_ --------------------------
	.section	.nv.constant0._Z1gIfEvPKT_,"a",@progbits
	.sectionflags	@""
	.align	4
.nv.constant0._Z1gIfEvPKT_:
	.zero		904


//--------------------- .nv.constant0._Z9ScaleDownPff --------------------------
	.section	.nv.constant0._Z9ScaleDownPff,"a",@progbits
	.sectionflags	@""
	.align	4
.nv.constant0._Z9ScaleDownPff:
	.zero		908


//--------------------- SYMBOLS --------------------------

	.type		.nv.reservedSmem.offset0,@object
	.size		.nv.reservedSmem.offset0,0x4
